//
// Generated by NVIDIA NVVM Compiler
//
// Compiler Build ID: CL-36424714
// Cuda compilation tools, release 13.0, V13.0.88
// Based on NVVM 20.0.0
//

.version 9.0
.target sm_100
.address_size 64

	// .globl	_Z10muj_kernelv
.extern .func  (.param .b32 func_retval0) vprintf
(
	.param .b64 vprintf_param_0,
	.param .b64 vprintf_param_1
)
;
// _ZZ10muj_kernelvE1x has been demoted
// _ZZ10muj_kernelvE1y has been demoted
.global .align 1 .b8 $str[4] = {37, 100, 10};

.visible .entry _Z10muj_kernelv()
{
	.local .align 8 .b8 	__local_depot0[8];
	.reg .b64 	%SP;
	.reg .b64 	%SPL;
	.reg .b32 	%r<12>;
	.reg .b64 	%rd<5>;
	// demoted variable
	.shared .align 4 .b8 _ZZ10muj_kernelvE1x[1024];
	// demoted variable
	.shared .align 4 .b8 _ZZ10muj_kernelvE1y[1024];
	mov.u64 	%SPL, __local_depot0;
	cvta.local.u64 	%SP, %SPL;
	add.u64 	%rd1, %SP, 0;
	add.u64 	%rd2, %SPL, 0;
	mov.u32 	%r1, %tid.x;
	shl.b32 	%r2, %r1, 2;
	mov.u32 	%r3, _ZZ10muj_kernelvE1x;
	add.s32 	%r4, %r3, %r2;
	mov.b32 	%r5, 1;
	st.shared.u32 	[%r4], %r5;
	mov.u32 	%r6, _ZZ10muj_kernelvE1y;
	add.s32 	%r7, %r6, %r2;
	mov.b32 	%r8, 2;
	st.shared.u32 	[%r7], %r8;
	mov.b32 	%r9, 3;
	st.local.u32 	[%rd2], %r9;
	mov.u64 	%rd3, $str;
	cvta.global.u64 	%rd4, %rd3;
	{ // callseq 0, 0
	.param .b64 param0;
	st.param.b64 	[param0], %rd4;
	.param .b64 param1;
	st.param.b64 	[param1], %rd1;
	.param .b32 retval0;
	call.uni (retval0), 
	vprintf, 
	(
	param0, 
	param1
	);
	ld.param.b32 	%r10, [retval0];
	} // callseq 0
	ret;

}


// ===== COMPILED SASS (sm_100) =====

	.target	sm_100

	.elftype	@"ET_EXEC"


//--------------------- .note.nv.tkinfo           --------------------------
	.section	.note.nv.tkinfo,"",@"SHT_NOTE"
	.sectionflags	@"SHF_NOTE_NV_TKINFO"
	.tkinfo
        /*0018*/ 	.word	0x00000002
        /*0030*/ 	.string	""
        /*0030*/ 	.string	"ptxas"
        /*0030*/ 	.string	"Cuda compilation tools, release 13.0, V13.0.88"
        /*0030*/ 	.string	"Build cuda_13.0.r13.0/compiler.36424714_0"
        /*0030*/ 	.string	"-arch sm_100 -m 64 "



//--------------------- .note.nv.cuinfo           --------------------------
	.section	.note.nv.cuinfo,"",@"SHT_NOTE"
	.sectionflags	@"SHF_NOTE_NV_CUINFO"
        /*0018*/ 	.short	0x0002
        /*001a*/ 	.short	0x0064
        /*001c*/ 	.short	0x0082
	.zero		2


//--------------------- .nv.info                  --------------------------
	.section	.nv.info,"",@"SHT_CUDA_INFO"
	.align	4


	//----- nvinfo : EIATTR_REGCOUNT
	.align		4
        /*0000*/ 	.byte	0x04, 0x2f
        /*0002*/ 	.short	(.L_2 - .L_1)
	.align		4
.L_1:
        /*0004*/ 	.word	index@(_Z10muj_kernelv)
        /*0008*/ 	.word	0x00000018


	//----- nvinfo : EIATTR_FRAME_SIZE
	.align		4
.L_2:
        /*000c*/ 	.byte	0x04, 0x11
        /*000e*/ 	.short	(.L_4 - .L_3)
	.align		4
.L_3:
        /*0010*/ 	.word	index@(_Z10muj_kernelv)
        /*0014*/ 	.word	0x00000008


	//----- nvinfo : EIATTR_MIN_STACK_SIZE
	.align		4
.L_4:
        /*0018*/ 	.byte	0x04, 0x12
        /*001a*/ 	.short	(.L_6 - .L_5)
	.align		4
.L_5:
        /*001c*/ 	.word	index@(_Z10muj_kernelv)
        /*0020*/ 	.word	0x00000008
.L_6:


//--------------------- .nv.compat                --------------------------
	.section	.nv.compat,"",@"SHT_CUDA_COMPAT_INFO"
	.align	4
        /*0000*/ 	.byte	0x02, 0x09, 0x00, 0x00, 0x02, 0x02, 0x01, 0x00, 0x02, 0x05, 0x05, 0x00, 0x03, 0x07, 0x01, 0x01
        /*0010*/ 	.byte	0x02, 0x03, 0x00, 0x00, 0x02, 0x06, 0x01, 0x00, 0x04, 0x0b, 0x08, 0x00, 0x09, 0x00, 0x00, 0x00
        /*0020*/ 	.byte	0x00, 0x00, 0x00, 0x00


//--------------------- .nv.info._Z10muj_kernelv  --------------------------
	.section	.nv.info._Z10muj_kernelv,"",@"SHT_CUDA_INFO"
	.sectionflags	@""
	.align	4


	//----- nvinfo : EIATTR_CUDA_API_VERSION
	.align		4
        /*0000*/ 	.byte	0x04, 0x37
        /*0002*/ 	.short	(.L_8 - .L_7)
.L_7:
        /*0004*/ 	.word	0x00000082


	//----- nvinfo : EIATTR_SPARSE_MMA_MASK
	.align		4
.L_8:
        /*0008*/ 	.byte	0x03, 0x50
        /*000a*/ 	.short	0x0000


	//----- nvinfo : EIATTR_MAXREG_COUNT
	.align		4
        /*000c*/ 	.byte	0x03, 0x1b
        /*000e*/ 	.short	0x00ff


	//----- nvinfo : EIATTR_EXTERNS
	.align		4
        /*0010*/ 	.byte	0x04, 0x0f
        /*0012*/ 	.short	(.L_10 - .L_9)


	//   ....[0]....
	.align		4
.L_9:
        /*0014*/ 	.word	index@(vprintf)


	//----- nvinfo : EIATTR_MERCURY_ISA_VERSION
	.align		4
.L_10:
        /*0018*/ 	.byte	0x03, 0x5f
        /*001a*/ 	.short	0x0101


	//----- nvinfo : EIATTR_VRC_CTA_INIT_COUNT
	.align		4
        /*001c*/ 	.byte	0x02, 0x4a
	.zero		1
	.zero		1


	//----- nvinfo : EIATTR_SYSCALL_OFFSETS
	.align		4
        /*0020*/ 	.byte	0x04, 0x46
        /*0022*/ 	.short	(.L_12 - .L_11)


	//   ....[0]....
.L_11:
        /*0024*/ 	.word	0x000001a0


	//----- nvinfo : EIATTR_EXIT_INSTR_OFFSETS
	.align		4
.L_12:
        /*0028*/ 	.byte	0x04, 0x1c
        /*002a*/ 	.short	(.L_14 - .L_13)


	//   ....[0]....
.L_13:
        /*002c*/ 	.word	0x000001b0


	//----- nvinfo : EIATTR_SW_WAR
	.align		4
.L_14:
        /*0030*/ 	.byte	0x04, 0x36
        /*0032*/ 	.short	(.L_16 - .L_15)
.L_15:
        /*0034*/ 	.word	0x00000008
.L_16:


//--------------------- .nv.callgraph             --------------------------
	.section	.nv.callgraph,"",@"SHT_CUDA_CALLGRAPH"
	.align	4
	.sectionentsize	8
	.align		4
        /*0000*/ 	.word	0x00000000
	.align		4
        /*0004*/ 	.word	0xffffffff
	.align		4
        /*0008*/ 	.word	index@(_Z10muj_kernelv)
	.align		4
        /*000c*/ 	.word	index@(vprintf)
	.align		4
        /*0010*/ 	.word	0x00000000
	.align		4
        /*0014*/ 	.word	0xfffffffe
	.align		4
        /*0018*/ 	.word	0x00000000
	.align		4
        /*001c*/ 	.word	0xfffffffd
	.align		4
        /*0020*/ 	.word	0x00000000
	.align		4
        /*0024*/ 	.word	0xfffffffc


//--------------------- .nv.constant4             --------------------------
	.section	.nv.constant4,"a",@progbits
	.align	8
	.align		8
.nv.constant4:
        /*0000*/ 	.dword	vprintf
	.align		8
        /*0008*/ 	.dword	$str


//--------------------- .text._Z10muj_kernelv     --------------------------
	.section	.text._Z10muj_kernelv,"ax",@progbits
	.align	128
        .global         _Z10muj_kernelv
        .type           _Z10muj_kernelv,@function
        .size           _Z10muj_kernelv,(.L_x_2 - _Z10muj_kernelv)
        .other          _Z10muj_kernelv,@"STO_CUDA_ENTRY STV_DEFAULT"
_Z10muj_kernelv:
.text._Z10muj_kernelv:
[----:B------:R-:W0:Y:S01]  /*0000*/  LDC R1, c[0x0][0x37c] ;  /* 0x0000df00ff017b82 */ /* 0x000e220000000800 */
[----:B------:R-:W1:Y:S07]  /*0010*/  S2R R2, SR_TID.X ;  /* 0x0000000000027919 */ /* 0x000e6e0000002100 */
[----:B------:R-:W2:Y:S01]  /*0020*/  S2UR UR6, SR_CgaCtaId ;  /* 0x00000000000679c3 */ /* 0x000ea20000008800 */
[----:B------:R-:W-:Y:S01]  /*0030*/  UMOV UR4, 0x400 ;  /* 0x0000040000047882 */ /* 0x000fe20000000000 */
[----:B------:R-:W-:Y:S01]  /*0040*/  HFMA2 R13, -RZ, RZ, 0, 1.1920928955078125e-07 ;  /* 0x00000002ff0d7431 */ /* 0x000fe200000001ff */
[----:B------:R-:W-:Y:S01]  /*0050*/  UIADD3 UR5, UPT, UPT, UR4, 0x400, URZ ;  /* 0x0000040004057890 */ /* 0x000fe2000fffe0ff */
[----:B------:R-:W-:Y:S01]  /*0060*/  IMAD.MOV.U32 R11, RZ, RZ, 0x1 ;  /* 0x00000001ff0b7424 */ /* 0x000fe200078e00ff */
[----:B------:R-:W-:Y:S01]  /*0070*/  MOV R3, 0x0 ;  /* 0x0000000000037802 */ /* 0x000fe20000000f00 */
[----:B0-----:R-:W-:Y:S01]  /*0080*/  VIADD R1, R1, 0xfffffff8 ;  /* 0xfffffff801017836 */ /* 0x001fe20000000000 */
[----:B------:R-:W0:Y:S01]  /*0090*/  LDCU.64 UR8, c[0x4][0x8] ;  /* 0x01000100ff0877ac */ /* 0x000e220008000a00 */
[----:B------:R-:W-:Y:S01]  /*00a0*/  IMAD.MOV.U32 R10, RZ, RZ, 0x3 ;  /* 0x00000003ff0a7424 */ /* 0x000fe200078e00ff */
[----:B------:R3:W4:Y:S04]  /*00b0*/  LDC.64 R8, c[0x4][R3] ;  /* 0x0100000003087b82 */ /* 0x0007280000000a00 */
[----:B------:R3:W-:Y:S01]  /*00c0*/  STL [R1], R10 ;  /* 0x0000000a01007387 */ /* 0x0007e20000100800 */
[----:B--2---:R-:W-:Y:S01]  /*00d0*/  ULEA UR4, UR6, UR4, 0x18 ;  /* 0x0000000406047291 */ /* 0x004fe2000f8ec0ff */
[----:B0-----:R-:W-:Y:S01]  /*00e0*/  IMAD.U32 R4, RZ, RZ, UR8 ;  /* 0x00000008ff047e24 */ /* 0x001fe2000f8e00ff */
[----:B------:R-:W-:Y:S01]  /*00f0*/  ULEA UR5, UR6, UR5, 0x18 ;  /* 0x0000000506057291 */ /* 0x000fe2000f8ec0ff */
[----:B------:R-:W-:Y:S01]  /*0100*/  IMAD.U32 R5, RZ, RZ, UR9 ;  /* 0x00000009ff057e24 */ /* 0x000fe2000f8e00ff */
[----:B------:R-:W0:Y:S02]  /*0110*/  LDCU UR6, c[0x0][0x2f8] ;  /* 0x00005f00ff0677ac */ /* 0x000e240008000800 */
[----:B-1----:R-:W-:-:S02]  /*0120*/  LEA R0, R2, UR4, 0x2 ;  /* 0x0000000402007c11 */ /* 0x002fc4000f8e10ff */
[----:B------:R-:W-:-:S03]  /*0130*/  LEA R2, R2, UR5, 0x2 ;  /* 0x0000000502027c11 */ /* 0x000fc6000f8e10ff */
[----:B------:R-:W1:Y:S01]  /*0140*/  LDCU UR4, c[0x0][0x2fc] ;  /* 0x00005f80ff0477ac */ /* 0x000e620008000800 */
[----:B------:R3:W-:Y:S04]  /*0150*/  STS [R0], R11 ;  /* 0x0000000b00007388 */ /* 0x0007e80000000800 */
[----:B------:R3:W-:Y:S01]  /*0160*/  STS [R2], R13 ;  /* 0x0000000d02007388 */ /* 0x0007e20000000800 */
[----:B0-----:R-:W-:-:S04]  /*0170*/  IADD3 R6, P0, PT, R1, UR6, RZ ;  /* 0x0000000601067c10 */ /* 0x001fc8000ff1e0ff */
[----:B-1-3--:R-:W-:-:S09]  /*0180*/  IADD3.X R7, PT, PT, RZ, UR4, RZ, P0, !PT ;  /* 0x00000004ff077c10 */ /* 0x00afd200087fe4ff */
[----:B------:R-:W-:-:S07]  /*0190*/  LEPC R20, `(.L_x_0) ;  /* 0x000000001014794e */ /* 0x000fce0000000000 */
[----:B----4-:R-:W-:Y:S05]  /*01a0*/  CALL.ABS.NOINC R8 ;  /* 0x0000000008007343 */ /* 0x010fea0003c00000 */
.L_x_0:
[----:B------:R-:W-:Y:S05]  /*01b0*/  EXIT ;  /* 0x000000000000794d */ /* 0x000fea0003800000 */
.L_x_1:
[----:B------:R-:W-:-:S00]  /*01c0*/  BRA `(.L_x_1) ;  /* 0xfffffffc00fc7947 */ /* 0x000fc0000383ffff */
[----:B------:R-:W-:-:S00]  /*01d0*/  NOP ;  /* 0x0000000000007918 */ /* 0x000fc00000000000 */
        /* <DEDUP_REMOVED lines=10> */
.L_x_2:


//--------------------- .nv.global.init           --------------------------
	.section	.nv.global.init,"aw",@progbits
.nv.global.init:
	.type		$str,@object
	.size		$str,(.L_0 - $str)
$str:
        /*0000*/ 	.byte	0x25, 0x64, 0x0a, 0x00
.L_0:


//--------------------- .nv.shared._Z10muj_kernelv --------------------------
	.section	.nv.shared._Z10muj_kernelv,"aw",@nobits
	.sectionflags	@""
	.align	4
.nv.shared._Z10muj_kernelv:
	.zero		3072


//--------------------- .nv.shared.reserved.0     --------------------------
	.section	.nv.shared.reserved.0,"aw",@nobits
	.weak		__nv_reservedSMEM_offset_0_alias
	.size		__nv_reservedSMEM_offset_0_alias, 0, 64
	.other		__nv_reservedSMEM_offset_0_alias,@"STO_CUDA_RESERVED_SHARED STV_DEFAULT"
__nv_reservedSMEM_offset_0_alias:
	.zero		0
	.zero		64


//--------------------- .nv.constant0._Z10muj_kernelv --------------------------
	.section	.nv.constant0._Z10muj_kernelv,"a",@progbits
	.sectionflags	@""
	.align	4
.nv.constant0._Z10muj_kernelv:
	.zero		896


//--------------------- SYMBOLS --------------------------

	.type		.nv.reservedSmem.offset0,@object
	.size		.nv.reservedSmem.offset0,0x4
	.type		.nv.reservedSmem.cap,@object
	.size		.nv.reservedSmem.cap,0x4
	.type		vprintf,@function
